	.headerflags	@"EF_CUDA_TEXMODE_UNIFIED EF_CUDA_64BIT_ADDRESS EF_CUDA_ACCELERATORS EF_CUDA_SM90 EF_CUDA_VIRTUAL_SM(EF_CUDA_SM90)"
	.elftype	@"ET_EXEC"


//--------------------- .nv.info                  --------------------------
	.section	.nv.info,"",@"SHT_CUDA_INFO"
	.align	4


	//----- nvinfo : EIATTR_REGCOUNT
	.align		4
        /*0000*/ 	.byte	0x04, 0x2f
        /*0002*/ 	.short	(.L_1 - .L_0)
	.align		4
.L_0:
        /*0004*/ 	.word	index@(triton_poi_fused_max_pool2d_with_indices_7)
        /*0008*/ 	.word	0x00000016


	//----- nvinfo : EIATTR_MIN_STACK_SIZE
	.align		4
.L_1:
        /*000c*/ 	.byte	0x04, 0x12
        /*000e*/ 	.short	(.L_3 - .L_2)
	.align		4
.L_2:
        /*0010*/ 	.word	index@(triton_poi_fused_max_pool2d_with_indices_7)
        /*0014*/ 	.word	0x00000000


	//----- nvinfo : EIATTR_FRAME_SIZE
	.align		4
.L_3:
        /*0018*/ 	.byte	0x04, 0x11
        /*001a*/ 	.short	(.L_5 - .L_4)
	.align		4
.L_4:
        /*001c*/ 	.word	index@(triton_poi_fused_max_pool2d_with_indices_7)
        /*0020*/ 	.word	0x00000000


	//----- nvinfo : EIATTR_MIN_STACK_SIZE
	.align		4
.L_5:
        /*0024*/ 	.byte	0x04, 0x12
        /*0026*/ 	.short	(.L_7 - .L_6)
	.align		4
.L_6:
        /*0028*/ 	.word	index@(triton_poi_fused_max_pool2d_with_indices_7)
        /*002c*/ 	.word	0x00000000
.L_7:


//--------------------- .nv.info.triton_poi_fused_max_pool2d_with_indices_7 --------------------------
	.section	.nv.info.triton_poi_fused_max_pool2d_with_indices_7,"",@"SHT_CUDA_INFO"
	.sectionflags	@""
	.align	4


	//----- nvinfo : EIATTR_CUDA_API_VERSION
	.align		4
        /*0000*/ 	.byte	0x04, 0x37
        /*0002*/ 	.short	(.L_9 - .L_8)
.L_8:
        /*0004*/ 	.word	0x0000007c


	//----- nvinfo : EIATTR_KPARAM_INFO
	.align		4
.L_9:
        /*0008*/ 	.byte	0x04, 0x17
        /*000a*/ 	.short	(.L_11 - .L_10)
.L_10:
        /*000c*/ 	.word	0x00000000
        /*0010*/ 	.short	0x0003
        /*0012*/ 	.short	0x0018
        /*0014*/ 	.byte	0x00, 0xf0, 0x11, 0x00


	//----- nvinfo : EIATTR_KPARAM_INFO
	.align		4
.L_11:
        /*0018*/ 	.byte	0x04, 0x17
        /*001a*/ 	.short	(.L_13 - .L_12)
.L_12:
        /*001c*/ 	.word	0x00000000
        /*0020*/ 	.short	0x0002
        /*0022*/ 	.short	0x0010
        /*0024*/ 	.byte	0x00, 0xf4, 0x21, 0x00


	//----- nvinfo : EIATTR_KPARAM_INFO
	.align		4
.L_13:
        /*0028*/ 	.byte	0x04, 0x17
        /*002a*/ 	.short	(.L_15 - .L_14)
.L_14:
        /*002c*/ 	.word	0x00000000
        /*0030*/ 	.short	0x0001
        /*0032*/ 	.short	0x0008
        /*0034*/ 	.byte	0x00, 0xf4, 0x21, 0x00


	//----- nvinfo : EIATTR_KPARAM_INFO
	.align		4
.L_15:
        /*0038*/ 	.byte	0x04, 0x17
        /*003a*/ 	.short	(.L_17 - .L_16)
.L_16:
        /*003c*/ 	.word	0x00000000
        /*0040*/ 	.short	0x0000
        /*0042*/ 	.short	0x0000
        /*0044*/ 	.byte	0x00, 0xf4, 0x21, 0x00


	//----- nvinfo : EIATTR_SPARSE_MMA_MASK
	.align		4
.L_17:
        /*0048*/ 	.byte	0x03, 0x50
        /*004a*/ 	.short	0x0000


	//----- nvinfo : EIATTR_MAXREG_COUNT
	.align		4
        /*004c*/ 	.byte	0x03, 0x1b
        /*004e*/ 	.short	0x00ff


	//----- nvinfo : EIATTR_EXIT_INSTR_OFFSETS
	.align		4
        /*0050*/ 	.byte	0x04, 0x1c
        /*0052*/ 	.short	(.L_19 - .L_18)


	//   ....[0]....
.L_18:
        /*0054*/ 	.word	0x00000480


	//----- nvinfo : EIATTR_REQNTID
	.align		4
.L_19:
        /*0058*/ 	.byte	0x04, 0x10
        /*005a*/ 	.short	(.L_21 - .L_20)
.L_20:
        /*005c*/ 	.word	0x00000080
        /*0060*/ 	.word	0x00000001
        /*0064*/ 	.word	0x00000001


	//----- nvinfo : EIATTR_CBANK_PARAM_SIZE
	.align		4
.L_21:
        /*0068*/ 	.byte	0x03, 0x19
        /*006a*/ 	.short	0x001c


	//----- nvinfo : EIATTR_PARAM_CBANK
	.align		4
        /*006c*/ 	.byte	0x04, 0x0a
        /*006e*/ 	.short	(.L_23 - .L_22)
	.align		4
.L_22:
        /*0070*/ 	.word	index@(.nv.constant0.triton_poi_fused_max_pool2d_with_indices_7)
        /*0074*/ 	.short	0x0210
        /*0076*/ 	.short	0x001c


	//----- nvinfo : EIATTR_SW_WAR
	.align		4
.L_23:
        /*0078*/ 	.byte	0x04, 0x36
        /*007a*/ 	.short	(.L_25 - .L_24)
.L_24:
        /*007c*/ 	.word	0x00000008
.L_25:


//--------------------- .nv.callgraph             --------------------------
	.section	.nv.callgraph,"",@"SHT_CUDA_CALLGRAPH"
	.align	4
	.sectionentsize	8
	.align		4
        /*0000*/ 	.word	0x00000000
	.align		4
        /*0004*/ 	.word	0xffffffff
	.align		4
        /*0008*/ 	.word	0x00000000
	.align		4
        /*000c*/ 	.word	0xfffffffe
	.align		4
        /*0010*/ 	.word	0x00000000
	.align		4
        /*0014*/ 	.word	0xfffffffd
	.align		4
        /*0018*/ 	.word	0x00000000
	.align		4
        /*001c*/ 	.word	0xfffffffc


//--------------------- .text.triton_poi_fused_max_pool2d_with_indices_7 --------------------------
	.section	.text.triton_poi_fused_max_pool2d_with_indices_7,"ax",@progbits
	.align	128
        .global         triton_poi_fused_max_pool2d_with_indices_7
        .type           triton_poi_fused_max_pool2d_with_indices_7,@function
        .size           triton_poi_fused_max_pool2d_with_indices_7,(.L_x_1 - triton_poi_fused_max_pool2d_with_indices_7)
        .other          triton_poi_fused_max_pool2d_with_indices_7,@"STO_CUDA_ENTRY STV_DEFAULT"
triton_poi_fused_max_pool2d_with_indices_7:
.text.triton_poi_fused_max_pool2d_with_indices_7:
[----:B------:R-:W-:Y:S01]  /*0000*/  LDC R1, c[0x0][0x28] ;  /* 0x00000a00ff017b82 */ /* 0x000fe20000000800 */
[----:B------:R-:W1:Y:S07]  /*0010*/  S2R R0, SR_TID.X ;  /* 0x0000000000007919 */ /* 0x000e6e0000002100 */
[----:B------:R-:W2:Y:S01]  /*0020*/  LDC.64 R2, c[0x0][0x210] ;  /* 0x00008400ff027b82 */ /* 0x000ea20000000a00 */
[----:B------:R-:W-:Y:S01]  /*0030*/  ULDC.64 UR4, c[0x0][0x208] ;  /* 0x0000820000047ab9 */ /* 0x000fe20000000a00 */
[----:B------:R-:W-:Y:S01]  /*0040*/  ULDC.64 UR6, c[0x0][0x220] ;  /* 0x0000880000067ab9 */ /* 0x000fe20000000a00 */
[----:B------:R-:W3:Y:S01]  /*0050*/  S2R R7, SR_CTAID.X ;  /* 0x0000000000077919 */ /* 0x000ee20000002500 */
[----:B-1----:R-:W-:Y:S01]  /*0060*/  IMAD.SHL.U32 R0, R0, 0x2, RZ ;  /* 0x0000000200007824 */ /* 0x002fe200078e00ff */
[----:B---3--:R-:W-:-:S04]  /*0070*/  SHF.R.S32.HI R9, RZ, 0x17, R7 ;  /* 0x00000017ff097819 */ /* 0x008fc80000011407 */
[----:B------:R-:W-:Y:S02]  /*0080*/  LOP3.LUT R0, R0, 0xfe, RZ, 0xc0, !PT ;  /* 0x000000fe00007812 */ /* 0x000fe400078ec0ff */
[----:B------:R-:W-:-:S03]  /*0090*/  SGXT R9, R9, 0x1 ;  /* 0x000000010909781a */ /* 0x000fc60000000200 */
[----:B------:R-:W-:-:S04]  /*00a0*/  IMAD R0, R7, 0x100, R0 ;  /* 0x0000010007007824 */ /* 0x000fc800078e0200 */
[----:B------:R-:W-:Y:S01]  /*00b0*/  VIADD R4, R0, 0x1 ;  /* 0x0000000100047836 */ /* 0x000fe20000000000 */
[----:B------:R-:W-:-:S04]  /*00c0*/  SHF.R.S32.HI R5, RZ, 0x1f, R0 ;  /* 0x0000001fff057819 */ /* 0x000fc80000011400 */
[----:B------:R-:W-:Y:S02]  /*00d0*/  LEA.HI R5, R5, R0, RZ, 0x2 ;  /* 0x0000000005057211 */ /* 0x000fe400078f10ff */
[----:B------:R-:W-:Y:S02]  /*00e0*/  LEA.HI R9, R9, R4, RZ, 0x2 ;  /* 0x0000000409097211 */ /* 0x000fe400078f10ff */
[C---:B------:R-:W-:Y:S01]  /*00f0*/  LOP3.LUT R7, R5.reuse, 0x7ffffffc, RZ, 0xc0, !PT ;  /* 0x7ffffffc05077812 */ /* 0x040fe200078ec0ff */
[----:B------:R-:W-:Y:S01]  /*0100*/  IMAD.SHL.U32 R5, R5, 0x4, RZ ;  /* 0x0000000405057824 */ /* 0x000fe200078e00ff */
[----:B------:R-:W-:-:S03]  /*0110*/  LOP3.LUT R9, R9, 0x7ffffffc, RZ, 0xc0, !PT ;  /* 0x7ffffffc09097812 */ /* 0x000fc600078ec0ff */
[----:B------:R-:W-:Y:S01]  /*0120*/  IMAD.IADD R7, R0, 0x1, -R7 ;  /* 0x0000000100077824 */ /* 0x000fe200078e0a07 */
[----:B------:R-:W-:Y:S01]  /*0130*/  LOP3.LUT R5, R5, 0xfffffff0, RZ, 0xc0, !PT ;  /* 0xfffffff005057812 */ /* 0x000fe200078ec0ff */
[----:B------:R-:W-:-:S04]  /*0140*/  IMAD.IADD R4, R4, 0x1, -R9 ;  /* 0x0000000104047824 */ /* 0x000fc800078e0a09 */
[--C-:B------:R-:W-:Y:S02]  /*0150*/  IMAD R15, R7, 0x2, R5.reuse ;  /* 0x00000002070f7824 */ /* 0x100fe400078e0205 */
[----:B------:R-:W-:Y:S02]  /*0160*/  IMAD R17, R4, 0x2, R5 ;  /* 0x0000000204117824 */ /* 0x000fe400078e0205 */
[----:B--2---:R-:W-:-:S04]  /*0170*/  IMAD.WIDE R8, R15, 0x4, R2 ;  /* 0x000000040f087825 */ /* 0x004fc800078e0202 */
[----:B------:R-:W-:Y:S01]  /*0180*/  VIADD R13, R15, 0x8 ;  /* 0x000000080f0d7836 */ /* 0x000fe20000000000 */
[----:B------:R-:W2:Y:S01]  /*0190*/  LDG.E.EL R4, desc[UR4][R8.64] ;  /* 0x0000000408047981 */ /* 0x000ea2000c2e1900 */
[----:B------:R-:W-:-:S03]  /*01a0*/  IMAD.WIDE R10, R17, 0x4, R2 ;  /* 0x00000004110a7825 */ /* 0x000fc600078e0202 */
[----:B------:R1:W2:Y:S01]  /*01b0*/  LDG.E.EL R18, desc[UR4][R8.64+0x4] ;  /* 0x0000040408127981 */ /* 0x0002a2000c2e1900 */
[----:B------:R-:W-:-:S03]  /*01c0*/  IMAD.WIDE R12, R13, 0x4, R2 ;  /* 0x000000040d0c7825 */ /* 0x000fc600078e0202 */
[----:B------:R-:W3:Y:S01]  /*01d0*/  LDG.E.EL R16, desc[UR4][R10.64] ;  /* 0x000000040a107981 */ /* 0x000ee2000c2e1900 */
[----:B------:R-:W-:-:S03]  /*01e0*/  VIADD R7, R17, 0x8 ;  /* 0x0000000811077836 */ /* 0x000fc60000000000 */
[----:B------:R-:W3:Y:S01]  /*01f0*/  LDG.E.EL R19, desc[UR4][R10.64+0x4] ;  /* 0x000004040a137981 */ /* 0x000ee2000c2e1900 */
[----:B------:R-:W-:-:S03]  /*0200*/  IMAD.WIDE R6, R7, 0x4, R2 ;  /* 0x0000000407067825 */ /* 0x000fc600078e0202 */
[----:B------:R4:W5:Y:S01]  /*0210*/  LDG.E.EL R5, desc[UR4][R12.64] ;  /* 0x000000040c057981 */ /* 0x000962000c2e1900 */
[----:B------:R-:W-:-:S03]  /*0220*/  VIADD R15, R15, 0x9 ;  /* 0x000000090f0f7836 */ /* 0x000fc60000000000 */
[----:B------:R-:W5:Y:S01]  /*0230*/  LDG.E.EL R6, desc[UR4][R6.64] ;  /* 0x0000000406067981 */ /* 0x000f62000c2e1900 */
[----:B------:R-:W-:Y:S02]  /*0240*/  VIADD R17, R17, 0x9 ;  /* 0x0000000911117836 */ /* 0x000fe40000000000 */
[--C-:B-1----:R-:W-:Y:S01]  /*0250*/  IMAD.WIDE R8, R15, 0x4, R2.reuse ;  /* 0x000000040f087825 */ /* 0x102fe200078e0202 */
[----:B----4-:R-:W1:Y:S03]  /*0260*/  LDC.64 R12, c[0x0][0x218] ;  /* 0x00008600ff0c7b82 */ /* 0x010e660000000a00 */
[----:B------:R-:W-:Y:S02]  /*0270*/  IMAD.WIDE R14, R17, 0x4, R2 ;  /* 0x00000004110e7825 */ /* 0x000fe400078e0202 */
[----:B------:R1:W4:Y:S04]  /*0280*/  LDG.E.EL R2, desc[UR4][R8.64] ;  /* 0x0000000408027981 */ /* 0x000328000c2e1900 */
[----:B------:R-:W4:Y:S01]  /*0290*/  LDG.E.EL R3, desc[UR4][R14.64] ;  /* 0x000000040e037981 */ /* 0x000f22000c2e1900 */
[----:B-1----:R-:W-:Y:S01]  /*02a0*/  IMAD.WIDE R8, R0, 0x4, R12 ;  /* 0x0000000400087825 */ /* 0x002fe200078e020c */
[----:B--2---:R-:W-:-:S02]  /*02b0*/  FSETP.GT.AND P3, PT, R18, R4, PT ;  /* 0x000000041200720b */ /* 0x004fc40003f64000 */
[----:B------:R-:W-:Y:S02]  /*02c0*/  FSETP.NAN.AND P0, PT, R18, R18, PT ;  /* 0x000000121200720b */ /* 0x000fe40003f08000 */
[----:B---3--:R-:W-:Y:S02]  /*02d0*/  FSETP.GT.AND P2, PT, R19, R16, PT ;  /* 0x000000101300720b */ /* 0x008fe40003f44000 */
[----:B-----5:R-:W-:-:S07]  /*02e0*/  FSETP.NAN.AND P4, PT, R5, R5, PT ;  /* 0x000000050500720b */ /* 0x020fce0003f88000 */
[----:B------:R-:W-:Y:S02]  /*02f0*/  @!P3 SEL R18, R18, R4, P0 ;  /* 0x000000041212b207 */ /* 0x000fe40000000000 */
[----:B------:R-:W-:Y:S02]  /*0300*/  FSETP.NAN.AND P1, PT, R6, R6, PT ;  /* 0x000000060600720b */ /* 0x000fe40003f28000 */
[C---:B------:R-:W-:Y:S02]  /*0310*/  FSETP.NAN.AND P5, PT, R19.reuse, R19, PT ;  /* 0x000000131300720b */ /* 0x040fe40003fa8000 */
[----:B------:R-:W-:Y:S02]  /*0320*/  FSETP.GEU.AND P0, PT, R18, R5, PT ;  /* 0x000000051200720b */ /* 0x000fe40003f0e000 */
[----:B------:R-:W-:Y:S02]  /*0330*/  @!P2 SEL R19, R19, R16, P5 ;  /* 0x000000101313a207 */ /* 0x000fe40002800000 */
[----:B------:R-:W-:-:S02]  /*0340*/  @!P4 SEL R5, R5, R18, !P0 ;  /* 0x000000120505c207 */ /* 0x000fc40004000000 */
[----:B------:R-:W-:Y:S02]  /*0350*/  FSETP.GEU.AND P4, PT, R19, R6, PT ;  /* 0x000000061300720b */ /* 0x000fe40003f8e000 */
[----:B------:R-:W-:Y:S02]  /*0360*/  SEL R4, RZ, 0x1, !P3 ;  /* 0x00000001ff047807 */ /* 0x000fe40005800000 */
[----:B------:R-:W-:Y:S02]  /*0370*/  SEL R7, RZ, 0x1, !P2 ;  /* 0x00000001ff077807 */ /* 0x000fe40005000000 */
[----:B----4-:R-:W-:Y:S02]  /*0380*/  FSETP.NAN.AND P3, PT, R2, R2, PT ;  /* 0x000000020200720b */ /* 0x010fe40003f68000 */
[----:B------:R-:W-:Y:S02]  /*0390*/  FSETP.NAN.AND P2, PT, R3, R3, PT ;  /* 0x000000030300720b */ /* 0x000fe40003f48000 */
[----:B------:R-:W-:-:S02]  /*03a0*/  @!P1 SEL R6, R6, R19, !P4 ;  /* 0x0000001306069207 */ /* 0x000fc40006000000 */
[----:B------:R-:W-:Y:S02]  /*03b0*/  SEL R4, R4, 0x2, P0 ;  /* 0x0000000204047807 */ /* 0x000fe40000000000 */
[----:B------:R-:W-:Y:S02]  /*03c0*/  SEL R7, R7, 0x2, P4 ;  /* 0x0000000207077807 */ /* 0x000fe40002000000 */
[----:B------:R-:W-:Y:S02]  /*03d0*/  FSETP.GEU.AND P1, PT, R5, R2, PT ;  /* 0x000000020500720b */ /* 0x000fe40003f2e000 */
[----:B------:R-:W-:Y:S02]  /*03e0*/  FSETP.GEU.AND P0, PT, R6, R3, PT ;  /* 0x000000030600720b */ /* 0x000fe40003f0e000 */
[----:B------:R-:W-:Y:S02]  /*03f0*/  SEL R4, R4, 0x3, P1 ;  /* 0x0000000304047807 */ /* 0x000fe40000800000 */
[----:B------:R-:W-:-:S02]  /*0400*/  SEL R7, R7, 0x3, P0 ;  /* 0x0000000307077807 */ /* 0x000fc40000000000 */
[----:B------:R-:W-:Y:S02]  /*0410*/  IADD3 R10, P4, R0, UR6, RZ ;  /* 0x00000006000a7c10 */ /* 0x000fe4000ff9e0ff */
[----:B------:R-:W-:Y:S01]  /*0420*/  @!P3 SEL R2, R2, R5, !P1 ;  /* 0x000000050202b207 */ /* 0x000fe20004800000 */
[----:B------:R-:W-:Y:S01]  /*0430*/  IMAD R7, R7, 0x100, R4 ;  /* 0x0000010007077824 */ /* 0x000fe200078e0204 */
[----:B------:R-:W-:Y:S02]  /*0440*/  @!P2 SEL R3, R3, R6, !P0 ;  /* 0x000000060303a207 */ /* 0x000fe40004000000 */
[----:B------:R-:W-:-:S03]  /*0450*/  LEA.HI.X.SX32 R11, R0, UR7, 0x1, P4 ;  /* 0x00000007000b7c11 */ /* 0x000fc6000a0f0eff */
[----:B------:R-:W-:Y:S04]  /*0460*/  STG.E.64 desc[UR4][R8.64], R2 ;  /* 0x0000000208007986 */ /* 0x000fe8000c101b04 */
[----:B------:R-:W-:Y:S01]  /*0470*/  STG.E.U16 desc[UR4][R10.64], R7 ;  /* 0x000000070a007986 */ /* 0x000fe2000c101504 */
[----:B------:R-:W-:Y:S05]  /*0480*/  EXIT ;  /* 0x000000000000794d */ /* 0x000fea0003800000 */
.L_x_0:
[----:B------:R-:W-:-:S00]  /*0490*/  BRA `(.L_x_0) ;  /* 0xfffffffc00fc7947 */ /* 0x000fc0000383ffff */
[----:B------:R-:W-:-:S00]  /*04a0*/  NOP ;  /* 0x0000000000007918 */ /* 0x000fc00000000000 */
        /* <DEDUP_REMOVED lines=13> */
.L_x_1:


//--------------------- .nv.constant0.triton_poi_fused_max_pool2d_with_indices_7 --------------------------
	.section	.nv.constant0.triton_poi_fused_max_pool2d_with_indices_7,"a",@progbits
	.sectionflags	@""
	.align	4
.nv.constant0.triton_poi_fused_max_pool2d_with_indices_7:
	.zero		556
